//
// Generated by NVIDIA NVVM Compiler
//
// Compiler Build ID: CL-36424714
// Cuda compilation tools, release 13.0, V13.0.88
// Based on NVVM 20.0.0
//

.version 9.0
.target sm_100
.address_size 64

	// .globl	_Z6selectPKdS0_PKiPPdS4_Pi

.visible .entry _Z6selectPKdS0_PKiPPdS4_Pi(
	.param .u64 .ptr .align 1 _Z6selectPKdS0_PKiPPdS4_Pi_param_0,
	.param .u64 .ptr .align 1 _Z6selectPKdS0_PKiPPdS4_Pi_param_1,
	.param .u64 .ptr .align 1 _Z6selectPKdS0_PKiPPdS4_Pi_param_2,
	.param .u64 .ptr .align 1 _Z6selectPKdS0_PKiPPdS4_Pi_param_3,
	.param .u64 .ptr .align 1 _Z6selectPKdS0_PKiPPdS4_Pi_param_4,
	.param .u64 .ptr .align 1 _Z6selectPKdS0_PKiPPdS4_Pi_param_5
)
{
	.reg .pred 	%p<3>;
	.reg .b32 	%r<9>;
	.reg .b64 	%rd<29>;
	.reg .b64 	%fd<10>;

	ld.param.u64 	%rd4, [_Z6selectPKdS0_PKiPPdS4_Pi_param_0];
	ld.param.u64 	%rd5, [_Z6selectPKdS0_PKiPPdS4_Pi_param_1];
	ld.param.u64 	%rd6, [_Z6selectPKdS0_PKiPPdS4_Pi_param_2];
	ld.param.u64 	%rd7, [_Z6selectPKdS0_PKiPPdS4_Pi_param_3];
	ld.param.u64 	%rd8, [_Z6selectPKdS0_PKiPPdS4_Pi_param_4];
	ld.param.u64 	%rd3, [_Z6selectPKdS0_PKiPPdS4_Pi_param_5];
	cvta.to.global.u64 	%rd9, %rd6;
	cvta.to.global.u64 	%rd10, %rd8;
	cvta.to.global.u64 	%rd11, %rd7;
	cvta.to.global.u64 	%rd12, %rd4;
	cvta.to.global.u64 	%rd13, %rd5;
	mov.u32 	%r5, %ctaid.x;
	mov.u32 	%r6, %ntid.x;
	mov.u32 	%r7, %tid.x;
	mad.lo.s32 	%r1, %r5, %r6, %r7;
	mul.wide.u32 	%rd14, %r1, 8;
	add.s64 	%rd15, %rd13, %rd14;
	ld.global.f64 	%fd4, [%rd15];
	add.s64 	%rd16, %rd12, %rd14;
	ld.global.f64 	%fd5, [%rd16];
	mul.f64 	%fd9, %fd4, %fd5;
	add.s64 	%rd17, %rd11, %rd14;
	ld.global.u64 	%rd18, [%rd17];
	cvta.to.global.u64 	%rd1, %rd18;
	add.s64 	%rd19, %rd10, %rd14;
	ld.global.u64 	%rd20, [%rd19];
	cvta.to.global.u64 	%rd2, %rd20;
	mul.wide.u32 	%rd21, %r1, 4;
	add.s64 	%rd22, %rd9, %rd21;
	ld.global.u32 	%r8, [%rd22];
$L__BB0_1:
	add.s32 	%r8, %r8, -1;
	setp.eq.s32 	%p1, %r8, 0;
	@%p1 bra 	$L__BB0_3;
	mul.wide.u32 	%rd23, %r8, 8;
	add.s64 	%rd24, %rd1, %rd23;
	ld.global.f64 	%fd6, [%rd24];
	add.s64 	%rd25, %rd2, %rd23;
	ld.global.f64 	%fd7, [%rd25];
	mul.f64 	%fd8, %fd6, %fd7;
	sub.f64 	%fd9, %fd9, %fd8;
	setp.gtu.f64 	%p2, %fd9, 0d0000000000000000;
	@%p2 bra 	$L__BB0_1;
$L__BB0_3:
	cvta.to.global.u64 	%rd26, %rd3;
	add.s64 	%rd28, %rd26, %rd21;
	st.global.u32 	[%rd28], %r8;
	ret;

}


// ===== COMPILED SASS (sm_100) =====

	.target	sm_100

	.elftype	@"ET_EXEC"


//--------------------- .note.nv.tkinfo           --------------------------
	.section	.note.nv.tkinfo,"",@"SHT_NOTE"
	.sectionflags	@"SHF_NOTE_NV_TKINFO"
	.tkinfo
        /*0018*/ 	.word	0x00000002
        /*0030*/ 	.string	""
        /*0030*/ 	.string	"ptxas"
        /*0030*/ 	.string	"Cuda compilation tools, release 13.0, V13.0.88"
        /*0030*/ 	.string	"Build cuda_13.0.r13.0/compiler.36424714_0"
        /*0030*/ 	.string	"-arch sm_100 -m 64 "



//--------------------- .note.nv.cuinfo           --------------------------
	.section	.note.nv.cuinfo,"",@"SHT_NOTE"
	.sectionflags	@"SHF_NOTE_NV_CUINFO"
        /*0018*/ 	.short	0x0002
        /*001a*/ 	.short	0x0064
        /*001c*/ 	.short	0x0082
	.zero		2


//--------------------- .nv.info                  --------------------------
	.section	.nv.info,"",@"SHT_CUDA_INFO"
	.align	4


	//----- nvinfo : EIATTR_REGCOUNT
	.align		4
        /*0000*/ 	.byte	0x04, 0x2f
        /*0002*/ 	.short	(.L_1 - .L_0)
	.align		4
.L_0:
        /*0004*/ 	.word	index@(_Z6selectPKdS0_PKiPPdS4_Pi)
        /*0008*/ 	.word	0x00000010


	//----- nvinfo : EIATTR_FRAME_SIZE
	.align		4
.L_1:
        /*000c*/ 	.byte	0x04, 0x11
        /*000e*/ 	.short	(.L_3 - .L_2)
	.align		4
.L_2:
        /*0010*/ 	.word	index@(_Z6selectPKdS0_PKiPPdS4_Pi)
        /*0014*/ 	.word	0x00000000


	//----- nvinfo : EIATTR_MIN_STACK_SIZE
	.align		4
.L_3:
        /*0018*/ 	.byte	0x04, 0x12
        /*001a*/ 	.short	(.L_5 - .L_4)
	.align		4
.L_4:
        /*001c*/ 	.word	index@(_Z6selectPKdS0_PKiPPdS4_Pi)
        /*0020*/ 	.word	0x00000000
.L_5:


//--------------------- .nv.compat                --------------------------
	.section	.nv.compat,"",@"SHT_CUDA_COMPAT_INFO"
	.align	4
        /*0000*/ 	.byte	0x02, 0x09, 0x00, 0x00, 0x02, 0x02, 0x01, 0x00, 0x02, 0x05, 0x05, 0x00, 0x03, 0x07, 0x01, 0x01
        /*0010*/ 	.byte	0x02, 0x03, 0x00, 0x00, 0x02, 0x06, 0x01, 0x00, 0x04, 0x0b, 0x08, 0x00, 0x01, 0x00, 0x00, 0x00
        /*0020*/ 	.byte	0x00, 0x00, 0x00, 0x00


//--------------------- .nv.info._Z6selectPKdS0_PKiPPdS4_Pi --------------------------
	.section	.nv.info._Z6selectPKdS0_PKiPPdS4_Pi,"",@"SHT_CUDA_INFO"
	.sectionflags	@""
	.align	4


	//----- nvinfo : EIATTR_CUDA_API_VERSION
	.align		4
        /*0000*/ 	.byte	0x04, 0x37
        /*0002*/ 	.short	(.L_7 - .L_6)
.L_6:
        /*0004*/ 	.word	0x00000082


	//----- nvinfo : EIATTR_KPARAM_INFO
	.align		4
.L_7:
        /*0008*/ 	.byte	0x04, 0x17
        /*000a*/ 	.short	(.L_9 - .L_8)
.L_8:
        /*000c*/ 	.word	0x00000000
        /*0010*/ 	.short	0x0005
        /*0012*/ 	.short	0x0028
        /*0014*/ 	.byte	0x00, 0xf5, 0x21, 0x00


	//----- nvinfo : EIATTR_KPARAM_INFO
	.align		4
.L_9:
        /*0018*/ 	.byte	0x04, 0x17
        /*001a*/ 	.short	(.L_11 - .L_10)
.L_10:
        /*001c*/ 	.word	0x00000000
        /*0020*/ 	.short	0x0004
        /*0022*/ 	.short	0x0020
        /*0024*/ 	.byte	0x00, 0xf5, 0x21, 0x00


	//----- nvinfo : EIATTR_KPARAM_INFO
	.align		4
.L_11:
        /*0028*/ 	.byte	0x04, 0x17
        /*002a*/ 	.short	(.L_13 - .L_12)
.L_12:
        /*002c*/ 	.word	0x00000000
        /*0030*/ 	.short	0x0003
        /*0032*/ 	.short	0x0018
        /*0034*/ 	.byte	0x00, 0xf5, 0x21, 0x00


	//----- nvinfo : EIATTR_KPARAM_INFO
	.align		4
.L_13:
        /*0038*/ 	.byte	0x04, 0x17
        /*003a*/ 	.short	(.L_15 - .L_14)
.L_14:
        /*003c*/ 	.word	0x00000000
        /*0040*/ 	.short	0x0002
        /*0042*/ 	.short	0x0010
        /*0044*/ 	.byte	0x00, 0xf5, 0x21, 0x00


	//----- nvinfo : EIATTR_KPARAM_INFO
	.align		4
.L_15:
        /*0048*/ 	.byte	0x04, 0x17
        /*004a*/ 	.short	(.L_17 - .L_16)
.L_16:
        /*004c*/ 	.word	0x00000000
        /*0050*/ 	.short	0x0001
        /*0052*/ 	.short	0x0008
        /*0054*/ 	.byte	0x00, 0xf5, 0x21, 0x00


	//----- nvinfo : EIATTR_KPARAM_INFO
	.align		4
.L_17:
        /*0058*/ 	.byte	0x04, 0x17
        /*005a*/ 	.short	(.L_19 - .L_18)
.L_18:
        /*005c*/ 	.word	0x00000000
        /*0060*/ 	.short	0x0000
        /*0062*/ 	.short	0x0000
        /*0064*/ 	.byte	0x00, 0xf5, 0x21, 0x00


	//----- nvinfo : EIATTR_SPARSE_MMA_MASK
	.align		4
.L_19:
        /*0068*/ 	.byte	0x03, 0x50
        /*006a*/ 	.short	0x0000


	//----- nvinfo : EIATTR_MAXREG_COUNT
	.align		4
        /*006c*/ 	.byte	0x03, 0x1b
        /*006e*/ 	.short	0x00ff


	//----- nvinfo : EIATTR_MERCURY_ISA_VERSION
	.align		4
        /*0070*/ 	.byte	0x03, 0x5f
        /*0072*/ 	.short	0x0101


	//----- nvinfo : EIATTR_VRC_CTA_INIT_COUNT
	.align		4
        /*0074*/ 	.byte	0x02, 0x4a
	.zero		1
	.zero		1


	//----- nvinfo : EIATTR_EXIT_INSTR_OFFSETS
	.align		4
        /*0078*/ 	.byte	0x04, 0x1c
        /*007a*/ 	.short	(.L_21 - .L_20)


	//   ....[0]....
.L_20:
        /*007c*/ 	.word	0x00000250


	//----- nvinfo : EIATTR_CRS_STACK_SIZE
	.align		4
.L_21:
        /*0080*/ 	.byte	0x04, 0x1e
        /*0082*/ 	.short	(.L_23 - .L_22)
.L_22:
        /*0084*/ 	.word	0x00000000


	//----- nvinfo : EIATTR_CBANK_PARAM_SIZE
	.align		4
.L_23:
        /*0088*/ 	.byte	0x03, 0x19
        /*008a*/ 	.short	0x0030


	//----- nvinfo : EIATTR_PARAM_CBANK
	.align		4
        /*008c*/ 	.byte	0x04, 0x0a
        /*008e*/ 	.short	(.L_25 - .L_24)
	.align		4
.L_24:
        /*0090*/ 	.word	index@(.nv.constant0._Z6selectPKdS0_PKiPPdS4_Pi)
        /*0094*/ 	.short	0x0380
        /*0096*/ 	.short	0x0030


	//----- nvinfo : EIATTR_SW_WAR
	.align		4
.L_25:
        /*0098*/ 	.byte	0x04, 0x36
        /*009a*/ 	.short	(.L_27 - .L_26)
.L_26:
        /*009c*/ 	.word	0x00000008
.L_27:


//--------------------- .nv.callgraph             --------------------------
	.section	.nv.callgraph,"",@"SHT_CUDA_CALLGRAPH"
	.align	4
	.sectionentsize	8
	.align		4
        /*0000*/ 	.word	0x00000000
	.align		4
        /*0004*/ 	.word	0xffffffff
	.align		4
        /*0008*/ 	.word	0x00000000
	.align		4
        /*000c*/ 	.word	0xfffffffe
	.align		4
        /*0010*/ 	.word	0x00000000
	.align		4
        /*0014*/ 	.word	0xfffffffd
	.align		4
        /*0018*/ 	.word	0x00000000
	.align		4
        /*001c*/ 	.word	0xfffffffc


//--------------------- .text._Z6selectPKdS0_PKiPPdS4_Pi --------------------------
	.section	.text._Z6selectPKdS0_PKiPPdS4_Pi,"ax",@progbits
	.align	128
        .global         _Z6selectPKdS0_PKiPPdS4_Pi
        .type           _Z6selectPKdS0_PKiPPdS4_Pi,@function
        .size           _Z6selectPKdS0_PKiPPdS4_Pi,(.L_x_4 - _Z6selectPKdS0_PKiPPdS4_Pi)
        .other          _Z6selectPKdS0_PKiPPdS4_Pi,@"STO_CUDA_ENTRY STV_DEFAULT"
_Z6selectPKdS0_PKiPPdS4_Pi:
.text._Z6selectPKdS0_PKiPPdS4_Pi:
[----:B------:R-:W-:Y:S01]  /*0000*/  LDC R1, c[0x0][0x37c] ;  /* 0x0000df00ff017b82 */ /* 0x000fe20000000800 */
[----:B------:R-:W0:Y:S07]  /*0010*/  S2R R13, SR_TID.X ;  /* 0x00000000000d7919 */ /* 0x000e2e0000002100 */
[----:B------:R-:W0:Y:S01]  /*0020*/  S2UR UR6, SR_CTAID.X ;  /* 0x00000000000679c3 */ /* 0x000e220000002500 */
[----:B------:R-:W1:Y:S07]  /*0030*/  LDCU.64 UR4, c[0x0][0x358] ;  /* 0x00006b00ff0477ac */ /* 0x000e6e0008000a00 */
[----:B------:R-:W0:Y:S08]  /*0040*/  LDC R0, c[0x0][0x360] ;  /* 0x0000d800ff007b82 */ /* 0x000e300000000800 */
[----:B------:R-:W2:Y:S08]  /*0050*/  LDC.64 R2, c[0x0][0x388] ;  /* 0x0000e200ff027b82 */ /* 0x000eb00000000a00 */
[----:B------:R-:W3:Y:S08]  /*0060*/  LDC.64 R4, c[0x0][0x380] ;  /* 0x0000e000ff047b82 */ /* 0x000ef00000000a00 */
[----:B------:R-:W4:Y:S01]  /*0070*/  LDC.64 R10, c[0x0][0x390] ;  /* 0x0000e400ff0a7b82 */ /* 0x000f220000000a00 */
[----:B0-----:R-:W-:-:S07]  /*0080*/  IMAD R0, R0, UR6, R13 ;  /* 0x0000000600007c24 */ /* 0x001fce000f8e020d */
[----:B------:R-:W0:Y:S01]  /*0090*/  LDC.64 R6, c[0x0][0x398] ;  /* 0x0000e600ff067b82 */ /* 0x000e220000000a00 */
[----:B--2---:R-:W-:-:S06]  /*00a0*/  IMAD.WIDE.U32 R2, R0, 0x8, R2 ;  /* 0x0000000800027825 */ /* 0x004fcc00078e0002 */
[----:B-1----:R-:W2:Y:S01]  /*00b0*/  LDG.E.64 R2, desc[UR4][R2.64] ;  /* 0x0000000402027981 */ /* 0x002ea2000c1e1b00 */
[----:B------:R-:W1:Y:S01]  /*00c0*/  LDC.64 R8, c[0x0][0x3a0] ;  /* 0x0000e800ff087b82 */ /* 0x000e620000000a00 */
[----:B---3--:R-:W-:-:S06]  /*00d0*/  IMAD.WIDE.U32 R4, R0, 0x8, R4 ;  /* 0x0000000800047825 */ /* 0x008fcc00078e0004 */
[----:B------:R-:W2:Y:S01]  /*00e0*/  LDG.E.64 R4, desc[UR4][R4.64] ;  /* 0x0000000404047981 */ /* 0x000ea2000c1e1b00 */
[----:B----4-:R-:W-:-:S06]  /*00f0*/  IMAD.WIDE.U32 R10, R0, 0x4, R10 ;  /* 0x00000004000a7825 */ /* 0x010fcc00078e000a */
[----:B------:R3:W5:Y:S01]  /*0100*/  LDG.E R11, desc[UR4][R10.64] ;  /* 0x000000040a0b7981 */ /* 0x000762000c1e1900 */
[----:B0-----:R-:W-:-:S06]  /*0110*/  IMAD.WIDE.U32 R6, R0, 0x8, R6 ;  /* 0x0000000800067825 */ /* 0x001fcc00078e0006 */
[----:B------:R-:W5:Y:S01]  /*0120*/  LDG.E.64 R6, desc[UR4][R6.64] ;  /* 0x0000000406067981 */ /* 0x000f62000c1e1b00 */
[----:B-1----:R-:W-:-:S06]  /*0130*/  IMAD.WIDE.U32 R8, R0, 0x8, R8 ;  /* 0x0000000800087825 */ /* 0x002fcc00078e0008 */
[----:B------:R-:W5:Y:S01]  /*0140*/  LDG.E.64 R8, desc[UR4][R8.64] ;  /* 0x0000000408087981 */ /* 0x000f62000c1e1b00 */
[----:B------:R-:W-:Y:S01]  /*0150*/  BSSY.RECONVERGENT B0, `(.L_x_0) ;  /* 0x000000c000007945 */ /* 0x000fe20003800200 */
[----:B--23--:R-:W-:-:S11]  /*0160*/  DMUL R12, R2, R4 ;  /* 0x00000004020c7228 */ /* 0x00cfd60000000000 */
.L_x_2:
[----:B-----5:R-:W-:-:S04]  /*0170*/  IADD3 R11, PT, PT, R11, -0x1, RZ ;  /* 0xffffffff0b0b7810 */ /* 0x020fc80007ffe0ff */
[----:B------:R-:W-:-:S13]  /*0180*/  ISETP.NE.AND P0, PT, R11, RZ, PT ;  /* 0x000000ff0b00720c */ /* 0x000fda0003f05270 */
[----:B------:R-:W-:Y:S05]  /*0190*/  @!P0 BRA `(.L_x_1) ;  /* 0x00000000001c8947 */ /* 0x000fea0003800000 */
[----:B------:R-:W-:-:S04]  /*01a0*/  IMAD.WIDE.U32 R2, R11, 0x8, R6 ;  /* 0x000000080b027825 */ /* 0x000fc800078e0006 */
[----:B------:R-:W-:Y:S02]  /*01b0*/  IMAD.WIDE.U32 R4, R11, 0x8, R8 ;  /* 0x000000080b047825 */ /* 0x000fe400078e0008 */
[----:B------:R-:W2:Y:S04]  /*01c0*/  LDG.E.64 R2, desc[UR4][R2.64] ;  /* 0x0000000402027981 */ /* 0x000ea8000c1e1b00 */
[----:B------:R-:W2:Y:S02]  /*01d0*/  LDG.E.64 R4, desc[UR4][R4.64] ;  /* 0x0000000404047981 */ /* 0x000ea4000c1e1b00 */
[----:B--2---:R-:W-:-:S08]  /*01e0*/  DFMA R12, -R2, R4, R12 ;  /* 0x00000004020c722b */ /* 0x004fd0000000010c */
[----:B------:R-:W-:-:S14]  /*01f0*/  DSETP.GTU.AND P0, PT, R12, RZ, PT ;  /* 0x000000ff0c00722a */ /* 0x000fdc0003f0c000 */
[----:B------:R-:W-:Y:S05]  /*0200*/  @P0 BRA `(.L_x_2) ;  /* 0xfffffffc00d80947 */ /* 0x000fea000383ffff */
.L_x_1:
[----:B------:R-:W-:Y:S05]  /*0210*/  BSYNC.RECONVERGENT B0 ;  /* 0x0000000000007941 */ /* 0x000fea0003800200 */
.L_x_0:
[----:B------:R-:W0:Y:S02]  /*0220*/  LDC.64 R2, c[0x0][0x3a8] ;  /* 0x0000ea00ff027b82 */ /* 0x000e240000000a00 */
[----:B0-----:R-:W-:-:S05]  /*0230*/  IMAD.WIDE.U32 R2, R0, 0x4, R2 ;  /* 0x0000000400027825 */ /* 0x001fca00078e0002 */
[----:B------:R-:W-:Y:S01]  /*0240*/  STG.E desc[UR4][R2.64], R11 ;  /* 0x0000000b02007986 */ /* 0x000fe2000c101904 */
[----:B------:R-:W-:Y:S05]  /*0250*/  EXIT ;  /* 0x000000000000794d */ /* 0x000fea0003800000 */
.L_x_3:
[----:B------:R-:W-:-:S00]  /*0260*/  BRA `(.L_x_3) ;  /* 0xfffffffc00fc7947 */ /* 0x000fc0000383ffff */
[----:B------:R-:W-:-:S00]  /*0270*/  NOP ;  /* 0x0000000000007918 */ /* 0x000fc00000000000 */
        /* <DEDUP_REMOVED lines=8> */
.L_x_4:


//--------------------- .nv.shared.reserved.0     --------------------------
	.section	.nv.shared.reserved.0,"aw",@nobits
	.weak		__nv_reservedSMEM_offset_0_alias
	.size		__nv_reservedSMEM_offset_0_alias, 0, 64
	.other		__nv_reservedSMEM_offset_0_alias,@"STO_CUDA_RESERVED_SHARED STV_DEFAULT"
__nv_reservedSMEM_offset_0_alias:
	.zero		0
	.zero		64


//--------------------- .nv.constant0._Z6selectPKdS0_PKiPPdS4_Pi --------------------------
	.section	.nv.constant0._Z6selectPKdS0_PKiPPdS4_Pi,"a",@progbits
	.sectionflags	@""
	.align	4
.nv.constant0._Z6selectPKdS0_PKiPPdS4_Pi:
	.zero		944


//--------------------- SYMBOLS --------------------------

	.type		.nv.reservedSmem.offset0,@object
	.size		.nv.reservedSmem.offset0,0x4
